.version 6.5
.target sm_30
.address_size 64

.visible .entry atom_inc(
	.param .u64 input,
	.param .u64 output
)
{
	.reg .u64 	        in_addr;
    .reg .u64 	        out_addr;
    .reg .u32 	        temp1;
    .reg .u32 	        temp2;
    .reg .u32 	        temp3;

	ld.param.u64 	    in_addr, [input];
    ld.param.u64 	    out_addr, [output];

	atom.inc.u32	    temp1, [in_addr], 101;
    atom.global.inc.u32 temp2, [in_addr], 101;
    ld.u32              temp3, [in_addr];
    st.u32              [out_addr], temp1;
    st.u32              [out_addr+4], temp2;
    st.u32              [out_addr+8], temp3;
	ret;
}


// ===== COMPILED SASS (sm_100) =====

	.target	sm_100

	.elftype	@"ET_EXEC"


//--------------------- .note.nv.tkinfo           --------------------------
	.section	.note.nv.tkinfo,"",@"SHT_NOTE"
	.sectionflags	@"SHF_NOTE_NV_TKINFO"
	.tkinfo
        /*0018*/ 	.word	0x00000002
        /*0030*/ 	.string	""
        /*0030*/ 	.string	"ptxas"
        /*0030*/ 	.string	"Cuda compilation tools, release 13.0, V13.0.88"
        /*0030*/ 	.string	"Build cuda_13.0.r13.0/compiler.36424714_0"
        /*0030*/ 	.string	"-arch sm_100 "



//--------------------- .note.nv.cuinfo           --------------------------
	.section	.note.nv.cuinfo,"",@"SHT_NOTE"
	.sectionflags	@"SHF_NOTE_NV_CUINFO"
        /*0018*/ 	.short	0x0002
        /*001a*/ 	.short	0x001e
        /*001c*/ 	.short	0x0082
	.zero		2


//--------------------- .nv.info                  --------------------------
	.section	.nv.info,"",@"SHT_CUDA_INFO"
	.align	4


	//----- nvinfo : EIATTR_REGCOUNT
	.align		4
        /*0000*/ 	.byte	0x04, 0x2f
        /*0002*/ 	.short	(.L_1 - .L_0)
	.align		4
.L_0:
        /*0004*/ 	.word	index@(atom_inc)
        /*0008*/ 	.word	0x00000010


	//----- nvinfo : EIATTR_FRAME_SIZE
	.align		4
.L_1:
        /*000c*/ 	.byte	0x04, 0x11
        /*000e*/ 	.short	(.L_3 - .L_2)
	.align		4
.L_2:
        /*0010*/ 	.word	index@(atom_inc)
        /*0014*/ 	.word	0x00000000


	//----- nvinfo : EIATTR_MIN_STACK_SIZE
	.align		4
.L_3:
        /*0018*/ 	.byte	0x04, 0x12
        /*001a*/ 	.short	(.L_5 - .L_4)
	.align		4
.L_4:
        /*001c*/ 	.word	index@(atom_inc)
        /*0020*/ 	.word	0x00000000
.L_5:


//--------------------- .nv.compat                --------------------------
	.section	.nv.compat,"",@"SHT_CUDA_COMPAT_INFO"
	.align	4
        /*0000*/ 	.byte	0x02, 0x09, 0x00, 0x00, 0x02, 0x02, 0x01, 0x00, 0x02, 0x05, 0x05, 0x00, 0x03, 0x07, 0x01, 0x01
        /*0010*/ 	.byte	0x02, 0x03, 0x00, 0x00, 0x02, 0x06, 0x01, 0x00, 0x04, 0x0b, 0x08, 0x00, 0x09, 0x00, 0x00, 0x00
        /*0020*/ 	.byte	0x00, 0x00, 0x00, 0x00


//--------------------- .nv.info.atom_inc         --------------------------
	.section	.nv.info.atom_inc,"",@"SHT_CUDA_INFO"
	.sectionflags	@""
	.align	4


	//----- nvinfo : EIATTR_CUDA_API_VERSION
	.align		4
        /*0000*/ 	.byte	0x04, 0x37
        /*0002*/ 	.short	(.L_7 - .L_6)
.L_6:
        /*0004*/ 	.word	0x00000082


	//----- nvinfo : EIATTR_KPARAM_INFO
	.align		4
.L_7:
        /*0008*/ 	.byte	0x04, 0x17
        /*000a*/ 	.short	(.L_9 - .L_8)
.L_8:
        /*000c*/ 	.word	0x00000000
        /*0010*/ 	.short	0x0001
        /*0012*/ 	.short	0x0008
        /*0014*/ 	.byte	0x00, 0xf0, 0x21, 0x00


	//----- nvinfo : EIATTR_KPARAM_INFO
	.align		4
.L_9:
        /*0018*/ 	.byte	0x04, 0x17
        /*001a*/ 	.short	(.L_11 - .L_10)
.L_10:
        /*001c*/ 	.word	0x00000000
        /*0020*/ 	.short	0x0000
        /*0022*/ 	.short	0x0000
        /*0024*/ 	.byte	0x00, 0xf0, 0x21, 0x00


	//----- nvinfo : EIATTR_SPARSE_MMA_MASK
	.align		4
.L_11:
        /*0028*/ 	.byte	0x03, 0x50
        /*002a*/ 	.short	0x0000


	//----- nvinfo : EIATTR_MAXREG_COUNT
	.align		4
        /*002c*/ 	.byte	0x03, 0x1b
        /*002e*/ 	.short	0x00ff


	//----- nvinfo : EIATTR_MERCURY_ISA_VERSION
	.align		4
        /*0030*/ 	.byte	0x03, 0x5f
        /*0032*/ 	.short	0x0101


	//----- nvinfo : EIATTR_VRC_CTA_INIT_COUNT
	.align		4
        /*0034*/ 	.byte	0x02, 0x4a
	.zero		1
	.zero		1


	//----- nvinfo : EIATTR_EXIT_INSTR_OFFSETS
	.align		4
        /*0038*/ 	.byte	0x04, 0x1c
        /*003a*/ 	.short	(.L_13 - .L_12)


	//   ....[0]....
.L_12:
        /*003c*/ 	.word	0x000000b0


	//----- nvinfo : EIATTR_CBANK_PARAM_SIZE
	.align		4
.L_13:
        /*0040*/ 	.byte	0x03, 0x19
        /*0042*/ 	.short	0x0010


	//----- nvinfo : EIATTR_PARAM_CBANK
	.align		4
        /*0044*/ 	.byte	0x04, 0x0a
        /*0046*/ 	.short	(.L_15 - .L_14)
	.align		4
.L_14:
        /*0048*/ 	.word	index@(.nv.constant0.atom_inc)
        /*004c*/ 	.short	0x0380
        /*004e*/ 	.short	0x0010


	//----- nvinfo : EIATTR_SW_WAR
	.align		4
.L_15:
        /*0050*/ 	.byte	0x04, 0x36
        /*0052*/ 	.short	(.L_17 - .L_16)
.L_16:
        /*0054*/ 	.word	0x00000008
.L_17:


//--------------------- .nv.callgraph             --------------------------
	.section	.nv.callgraph,"",@"SHT_CUDA_CALLGRAPH"
	.align	4
	.sectionentsize	8
	.align		4
        /*0000*/ 	.word	0x00000000
	.align		4
        /*0004*/ 	.word	0xffffffff
	.align		4
        /*0008*/ 	.word	0x00000000
	.align		4
        /*000c*/ 	.word	0xfffffffe
	.align		4
        /*0010*/ 	.word	0x00000000
	.align		4
        /*0014*/ 	.word	0xfffffffd
	.align		4
        /*0018*/ 	.word	0x00000000
	.align		4
        /*001c*/ 	.word	0xfffffffc


//--------------------- .text.atom_inc            --------------------------
	.section	.text.atom_inc,"ax",@progbits
	.align	128
        .global         atom_inc
        .type           atom_inc,@function
        .size           atom_inc,(.L_x_1 - atom_inc)
        .other          atom_inc,@"STO_CUDA_ENTRY STV_DEFAULT"
atom_inc:
.text.atom_inc:
[----:B------:R-:W-:Y:S08]  /*0000*/  LDC R1, c[0x0][0x37c] ;  /* 0x0000df00ff017b82 */ /* 0x000ff00000000800 */
[----:B------:R-:W0:Y:S01]  /*0010*/  LDC.64 R2, c[0x0][0x380] ;  /* 0x0000e000ff027b82 */ /* 0x000e220000000a00 */
[----:B------:R-:W0:Y:S01]  /*0020*/  LDCU.64 UR4, c[0x0][0x358] ;  /* 0x00006b00ff0477ac */ /* 0x000e220008000a00 */
[----:B------:R-:W-:-:S05]  /*0030*/  HFMA2 R13, -RZ, RZ, 0, 6.020069122314453125e-06 ;  /* 0x00000065ff0d7431 */ /* 0x000fca00000001ff */
[----:B0-----:R-:W2:Y:S04]  /*0040*/  ATOM.E.INC.STRONG.GPU PT, R7, desc[UR4][R2.64], R13 ;  /* 0x8000000d0207798a */ /* 0x001ea800099ef104 */
[----:B------:R-:W3:Y:S04]  /*0050*/  ATOMG.E.INC.STRONG.GPU PT, R9, desc[UR4][R2.64], R13 ;  /* 0x8000000d020979a8 */ /* 0x000ee800099ef104 */
[----:B------:R-:W4:Y:S01]  /*0060*/  LD.E R11, desc[UR4][R2.64] ;  /* 0x00000004020b7980 */ /* 0x000f22000c101900 */
[----:B------:R-:W2:Y:S03]  /*0070*/  LDC.64 R4, c[0x0][0x388] ;  /* 0x0000e200ff047b82 */ /* 0x000ea60000000a00 */
[----:B--2---:R-:W-:Y:S04]  /*0080*/  ST.E desc[UR4][R4.64], R7 ;  /* 0x0000000704007985 */ /* 0x004fe8000c101904 */
[----:B---3--:R-:W-:Y:S04]  /*0090*/  ST.E desc[UR4][R4.64+0x4], R9 ;  /* 0x0000040904007985 */ /* 0x008fe8000c101904 */
[----:B----4-:R-:W-:Y:S01]  /*00a0*/  ST.E desc[UR4][R4.64+0x8], R11 ;  /* 0x0000080b04007985 */ /* 0x010fe2000c101904 */
[----:B------:R-:W-:Y:S05]  /*00b0*/  EXIT ;  /* 0x000000000000794d */ /* 0x000fea0003800000 */
.L_x_0:
[----:B------:R-:W-:-:S00]  /*00c0*/  BRA `(.L_x_0) ;  /* 0xfffffffc00fc7947 */ /* 0x000fc0000383ffff */
[----:B------:R-:W-:-:S00]  /*00d0*/  NOP ;  /* 0x0000000000007918 */ /* 0x000fc00000000000 */
        /* <DEDUP_REMOVED lines=10> */
.L_x_1:


//--------------------- .nv.shared.reserved.0     --------------------------
	.section	.nv.shared.reserved.0,"aw",@nobits
	.weak		__nv_reservedSMEM_offset_0_alias
	.size		__nv_reservedSMEM_offset_0_alias, 0, 64
	.other		__nv_reservedSMEM_offset_0_alias,@"STO_CUDA_RESERVED_SHARED STV_DEFAULT"
__nv_reservedSMEM_offset_0_alias:
	.zero		0
	.zero		64


//--------------------- .nv.constant0.atom_inc    --------------------------
	.section	.nv.constant0.atom_inc,"a",@progbits
	.sectionflags	@""
	.align	4
.nv.constant0.atom_inc:
	.zero		912


//--------------------- SYMBOLS --------------------------

	.type		.nv.reservedSmem.offset0,@object
	.size		.nv.reservedSmem.offset0,0x4
